//
// Generated by NVIDIA NVVM Compiler
//
// Compiler Build ID: CL-36424714
// Cuda compilation tools, release 13.0, V13.0.88
// Based on NVVM 20.0.0
//

.version 9.0
.target sm_100
.address_size 64

	// .globl	_Z17partial_reductioniPfPKf
// _ZZ17partial_reductioniPfPKfE3s_x has been demoted

.visible .entry _Z17partial_reductioniPfPKf(
	.param .u32 _Z17partial_reductioniPfPKf_param_0,
	.param .u64 .ptr .align 1 _Z17partial_reductioniPfPKf_param_1,
	.param .u64 .ptr .align 1 _Z17partial_reductioniPfPKf_param_2
)
{
	.reg .pred 	%p<9>;
	.reg .b32 	%r<24>;
	.reg .b32 	%f<11>;
	.reg .b64 	%rd<11>;
	// demoted variable
	.shared .align 4 .b8 _ZZ17partial_reductioniPfPKfE3s_x[512];
	ld.param.u32 	%r10, [_Z17partial_reductioniPfPKf_param_0];
	ld.param.u64 	%rd2, [_Z17partial_reductioniPfPKf_param_1];
	ld.param.u64 	%rd3, [_Z17partial_reductioniPfPKf_param_2];
	cvta.to.global.u64 	%rd1, %rd3;
	mov.u32 	%r1, %tid.x;
	mov.u32 	%r2, %ntid.x;
	mov.u32 	%r3, %ctaid.x;
	mul.lo.s32 	%r11, %r2, %r3;
	add.s32 	%r4, %r11, %r1;
	not.b32 	%r12, %r1;
	sub.s32 	%r13, %r12, %r11;
	add.s32 	%r5, %r13, %r10;
	setp.ge.s32 	%p1, %r4, %r10;
	mov.f32 	%f10, 0f00000000;
	@%p1 bra 	$L__BB0_2;
	mul.wide.s32 	%rd4, %r4, 4;
	add.s64 	%rd5, %rd1, %rd4;
	ld.global.f32 	%f10, [%rd5];
$L__BB0_2:
	shl.b32 	%r14, %r1, 2;
	mov.u32 	%r15, _ZZ17partial_reductioniPfPKfE3s_x;
	add.s32 	%r6, %r15, %r14;
	st.shared.f32 	[%r6], %f10;
	setp.lt.s32 	%p2, %r5, 0;
	setp.ge.s32 	%p3, %r5, %r10;
	or.pred  	%p4, %p2, %p3;
	@%p4 bra 	$L__BB0_4;
	mul.wide.u32 	%rd6, %r5, 4;
	add.s64 	%rd7, %rd1, %rd6;
	ld.global.f32 	%f4, [%rd7];
	add.f32 	%f5, %f4, %f10;
	st.shared.f32 	[%r6], %f5;
$L__BB0_4:
	bar.sync 	0;
	setp.lt.u32 	%p5, %r2, 2;
	@%p5 bra 	$L__BB0_9;
	mov.b32 	%r23, 1;
$L__BB0_6:
	shl.b32 	%r8, %r23, 1;
	mul.lo.s32 	%r9, %r8, %r1;
	setp.ge.u32 	%p6, %r9, %r2;
	@%p6 bra 	$L__BB0_8;
	add.s32 	%r17, %r9, %r23;
	shl.b32 	%r18, %r17, 2;
	add.s32 	%r20, %r15, %r18;
	ld.shared.f32 	%f6, [%r20];
	shl.b32 	%r21, %r9, 2;
	add.s32 	%r22, %r15, %r21;
	ld.shared.f32 	%f7, [%r22];
	add.f32 	%f8, %f6, %f7;
	st.shared.f32 	[%r22], %f8;
$L__BB0_8:
	bar.sync 	0;
	setp.lt.u32 	%p7, %r8, %r2;
	mov.u32 	%r23, %r8;
	@%p7 bra 	$L__BB0_6;
$L__BB0_9:
	setp.ne.s32 	%p8, %r1, 0;
	@%p8 bra 	$L__BB0_11;
	ld.shared.f32 	%f9, [_ZZ17partial_reductioniPfPKfE3s_x];
	cvta.to.global.u64 	%rd8, %rd2;
	mul.wide.u32 	%rd9, %r3, 4;
	add.s64 	%rd10, %rd8, %rd9;
	st.global.f32 	[%rd10], %f9;
$L__BB0_11:
	ret;

}


// ===== COMPILED SASS (sm_100) =====

	.target	sm_100

	.elftype	@"ET_EXEC"


//--------------------- .note.nv.tkinfo           --------------------------
	.section	.note.nv.tkinfo,"",@"SHT_NOTE"
	.sectionflags	@"SHF_NOTE_NV_TKINFO"
	.tkinfo
        /*0018*/ 	.word	0x00000002
        /*0030*/ 	.string	""
        /*0030*/ 	.string	"ptxas"
        /*0030*/ 	.string	"Cuda compilation tools, release 13.0, V13.0.88"
        /*0030*/ 	.string	"Build cuda_13.0.r13.0/compiler.36424714_0"
        /*0030*/ 	.string	"-arch sm_100 -m 64 "



//--------------------- .note.nv.cuinfo           --------------------------
	.section	.note.nv.cuinfo,"",@"SHT_NOTE"
	.sectionflags	@"SHF_NOTE_NV_CUINFO"
        /*0018*/ 	.short	0x0002
        /*001a*/ 	.short	0x0064
        /*001c*/ 	.short	0x0082
	.zero		2


//--------------------- .nv.info                  --------------------------
	.section	.nv.info,"",@"SHT_CUDA_INFO"
	.align	4


	//----- nvinfo : EIATTR_REGCOUNT
	.align		4
        /*0000*/ 	.byte	0x04, 0x2f
        /*0002*/ 	.short	(.L_1 - .L_0)
	.align		4
.L_0:
        /*0004*/ 	.word	index@(_Z17partial_reductioniPfPKf)
        /*0008*/ 	.word	0x0000000e


	//----- nvinfo : EIATTR_FRAME_SIZE
	.align		4
.L_1:
        /*000c*/ 	.byte	0x04, 0x11
        /*000e*/ 	.short	(.L_3 - .L_2)
	.align		4
.L_2:
        /*0010*/ 	.word	index@(_Z17partial_reductioniPfPKf)
        /*0014*/ 	.word	0x00000000


	//----- nvinfo : EIATTR_MIN_STACK_SIZE
	.align		4
.L_3:
        /*0018*/ 	.byte	0x04, 0x12
        /*001a*/ 	.short	(.L_5 - .L_4)
	.align		4
.L_4:
        /*001c*/ 	.word	index@(_Z17partial_reductioniPfPKf)
        /*0020*/ 	.word	0x00000000
.L_5:


//--------------------- .nv.compat                --------------------------
	.section	.nv.compat,"",@"SHT_CUDA_COMPAT_INFO"
	.align	4
        /*0000*/ 	.byte	0x02, 0x09, 0x00, 0x00, 0x02, 0x02, 0x01, 0x00, 0x02, 0x05, 0x05, 0x00, 0x03, 0x07, 0x01, 0x01
        /*0010*/ 	.byte	0x02, 0x03, 0x00, 0x00, 0x02, 0x06, 0x01, 0x00, 0x04, 0x0b, 0x08, 0x00, 0x09, 0x00, 0x00, 0x00
        /*0020*/ 	.byte	0x00, 0x00, 0x00, 0x00


//--------------------- .nv.info._Z17partial_reductioniPfPKf --------------------------
	.section	.nv.info._Z17partial_reductioniPfPKf,"",@"SHT_CUDA_INFO"
	.sectionflags	@""
	.align	4


	//----- nvinfo : EIATTR_CUDA_API_VERSION
	.align		4
        /*0000*/ 	.byte	0x04, 0x37
        /*0002*/ 	.short	(.L_7 - .L_6)
.L_6:
        /*0004*/ 	.word	0x00000082


	//----- nvinfo : EIATTR_KPARAM_INFO
	.align		4
.L_7:
        /*0008*/ 	.byte	0x04, 0x17
        /*000a*/ 	.short	(.L_9 - .L_8)
.L_8:
        /*000c*/ 	.word	0x00000000
        /*0010*/ 	.short	0x0002
        /*0012*/ 	.short	0x0010
        /*0014*/ 	.byte	0x00, 0xf5, 0x21, 0x00


	//----- nvinfo : EIATTR_KPARAM_INFO
	.align		4
.L_9:
        /*0018*/ 	.byte	0x04, 0x17
        /*001a*/ 	.short	(.L_11 - .L_10)
.L_10:
        /*001c*/ 	.word	0x00000000
        /*0020*/ 	.short	0x0001
        /*0022*/ 	.short	0x0008
        /*0024*/ 	.byte	0x00, 0xf5, 0x21, 0x00


	//----- nvinfo : EIATTR_KPARAM_INFO
	.align		4
.L_11:
        /*0028*/ 	.byte	0x04, 0x17
        /*002a*/ 	.short	(.L_13 - .L_12)
.L_12:
        /*002c*/ 	.word	0x00000000
        /*0030*/ 	.short	0x0000
        /*0032*/ 	.short	0x0000
        /*0034*/ 	.byte	0x00, 0xf0, 0x11, 0x00


	//----- nvinfo : EIATTR_SPARSE_MMA_MASK
	.align		4
.L_13:
        /*0038*/ 	.byte	0x03, 0x50
        /*003a*/ 	.short	0x0000


	//----- nvinfo : EIATTR_MAXREG_COUNT
	.align		4
        /*003c*/ 	.byte	0x03, 0x1b
        /*003e*/ 	.short	0x00ff


	//----- nvinfo : EIATTR_NUM_BARRIERS
	.align		4
        /*0040*/ 	.byte	0x02, 0x4c
        /*0042*/ 	.byte	0x01
	.zero		1


	//----- nvinfo : EIATTR_MERCURY_ISA_VERSION
	.align		4
        /*0044*/ 	.byte	0x03, 0x5f
        /*0046*/ 	.short	0x0101


	//----- nvinfo : EIATTR_VRC_CTA_INIT_COUNT
	.align		4
        /*0048*/ 	.byte	0x02, 0x4a
	.zero		1
	.zero		1


	//----- nvinfo : EIATTR_EXIT_INSTR_OFFSETS
	.align		4
        /*004c*/ 	.byte	0x04, 0x1c
        /*004e*/ 	.short	(.L_15 - .L_14)


	//   ....[0]....
.L_14:
        /*0050*/ 	.word	0x000002e0


	//   ....[1]....
        /*0054*/ 	.word	0x00000360


	//----- nvinfo : EIATTR_CBANK_PARAM_SIZE
	.align		4
.L_15:
        /*0058*/ 	.byte	0x03, 0x19
        /*005a*/ 	.short	0x0018


	//----- nvinfo : EIATTR_PARAM_CBANK
	.align		4
        /*005c*/ 	.byte	0x04, 0x0a
        /*005e*/ 	.short	(.L_17 - .L_16)
	.align		4
.L_16:
        /*0060*/ 	.word	index@(.nv.constant0._Z17partial_reductioniPfPKf)
        /*0064*/ 	.short	0x0380
        /*0066*/ 	.short	0x0018


	//----- nvinfo : EIATTR_SW_WAR
	.align		4
.L_17:
        /*0068*/ 	.byte	0x04, 0x36
        /*006a*/ 	.short	(.L_19 - .L_18)
.L_18:
        /*006c*/ 	.word	0x00000008
.L_19:


//--------------------- .nv.callgraph             --------------------------
	.section	.nv.callgraph,"",@"SHT_CUDA_CALLGRAPH"
	.align	4
	.sectionentsize	8
	.align		4
        /*0000*/ 	.word	0x00000000
	.align		4
        /*0004*/ 	.word	0xffffffff
	.align		4
        /*0008*/ 	.word	0x00000000
	.align		4
        /*000c*/ 	.word	0xfffffffe
	.align		4
        /*0010*/ 	.word	0x00000000
	.align		4
        /*0014*/ 	.word	0xfffffffd
	.align		4
        /*0018*/ 	.word	0x00000000
	.align		4
        /*001c*/ 	.word	0xfffffffc


//--------------------- .text._Z17partial_reductioniPfPKf --------------------------
	.section	.text._Z17partial_reductioniPfPKf,"ax",@progbits
	.align	128
        .global         _Z17partial_reductioniPfPKf
        .type           _Z17partial_reductioniPfPKf,@function
        .size           _Z17partial_reductioniPfPKf,(.L_x_3 - _Z17partial_reductioniPfPKf)
        .other          _Z17partial_reductioniPfPKf,@"STO_CUDA_ENTRY STV_DEFAULT"
_Z17partial_reductioniPfPKf:
.text._Z17partial_reductioniPfPKf:
[----:B------:R-:W-:Y:S01]  /*0000*/  LDC R1, c[0x0][0x37c] ;  /* 0x0000df00ff017b82 */ /* 0x000fe20000000800 */
[----:B------:R-:W0:Y:S01]  /*0010*/  S2R R8, SR_TID.X ;  /* 0x0000000000087919 */ /* 0x000e220000002100 */
[----:B------:R-:W1:Y:S01]  /*0020*/  LDCU UR7, c[0x0][0x360] ;  /* 0x00006c00ff0777ac */ /* 0x000e620008000800 */
[----:B------:R-:W2:Y:S01]  /*0030*/  S2R R11, SR_CTAID.X ;  /* 0x00000000000b7919 */ /* 0x000ea20000002500 */
[----:B------:R-:W3:Y:S01]  /*0040*/  LDCU UR5, c[0x0][0x380] ;  /* 0x00007000ff0577ac */ /* 0x000ee20008000800 */
[----:B------:R-:W4:Y:S01]  /*0050*/  LDCU.64 UR8, c[0x0][0x358] ;  /* 0x00006b00ff0877ac */ /* 0x000f220008000a00 */
[----:B-1----:R-:W-:Y:S01]  /*0060*/  UIADD3 UR4, UPT, UPT, -UR7, URZ, URZ ;  /* 0x000000ff07047290 */ /* 0x002fe2000fffe1ff */
[----:B0-----:R-:W-:Y:S01]  /*0070*/  LOP3.LUT R0, RZ, R8, RZ, 0x33, !PT ;  /* 0x00000008ff007212 */ /* 0x001fe200078e33ff */
[----:B--2---:R-:W-:-:S04]  /*0080*/  IMAD R7, R11, UR7, R8 ;  /* 0x000000070b077c24 */ /* 0x004fc8000f8e0208 */
[----:B------:R-:W-:Y:S01]  /*0090*/  IMAD R0, R11, UR4, R0 ;  /* 0x000000040b007c24 */ /* 0x000fe2000f8e0200 */
[----:B---3--:R-:W-:-:S03]  /*00a0*/  ISETP.GE.AND P1, PT, R7, UR5, PT ;  /* 0x0000000507007c0c */ /* 0x008fc6000bf26270 */
[----:B------:R-:W-:Y:S02]  /*00b0*/  VIADD R9, R0, UR5 ;  /* 0x0000000500097c36 */ /* 0x000fe40008000000 */
[----:B------:R-:W-:-:S03]  /*00c0*/  HFMA2 R0, -RZ, RZ, 0, 0 ;  /* 0x00000000ff007431 */ /* 0x000fc600000001ff */
[----:B------:R-:W-:-:S04]  /*00d0*/  ISETP.GE.AND P0, PT, R9, UR5, PT ;  /* 0x0000000509007c0c */ /* 0x000fc8000bf06270 */
[----:B------:R-:W-:Y:S01]  /*00e0*/  ISETP.LT.OR P0, PT, R9, RZ, P0 ;  /* 0x000000ff0900720c */ /* 0x000fe20000701670 */
[----:B------:R-:W0:-:S12]  /*00f0*/  @!P1 LDC.64 R2, c[0x0][0x390] ;  /* 0x0000e400ff029b82 */ /* 0x000e180000000a00 */
[----:B------:R-:W1:Y:S01]  /*0100*/  @!P0 LDC.64 R4, c[0x0][0x390] ;  /* 0x0000e400ff048b82 */ /* 0x000e620000000a00 */
[----:B0-----:R-:W-:-:S05]  /*0110*/  @!P1 IMAD.WIDE R2, R7, 0x4, R2 ;  /* 0x0000000407029825 */ /* 0x001fca00078e0202 */
[----:B----4-:R-:W2:Y:S01]  /*0120*/  @!P1 LDG.E R0, desc[UR8][R2.64] ;  /* 0x0000000802009981 */ /* 0x010ea2000c1e1900 */
[----:B-1----:R-:W-:-:S06]  /*0130*/  @!P0 IMAD.WIDE.U32 R4, R9, 0x4, R4 ;  /* 0x0000000409048825 */ /* 0x002fcc00078e0004 */
[----:B------:R-:W2:Y:S01]  /*0140*/  @!P0 LDG.E R5, desc[UR8][R4.64] ;  /* 0x0000000804058981 */ /* 0x000ea2000c1e1900 */
[----:B------:R-:W0:Y:S01]  /*0150*/  S2UR UR5, SR_CgaCtaId ;  /* 0x00000000000579c3 */ /* 0x000e220000008800 */
[----:B------:R-:W-:Y:S01]  /*0160*/  UMOV UR4, 0x400 ;  /* 0x0000040000047882 */ /* 0x000fe20000000000 */
[----:B------:R-:W-:Y:S01]  /*0170*/  UISETP.GE.U32.AND UP0, UPT, UR7, 0x2, UPT ;  /* 0x000000020700788c */ /* 0x000fe2000bf06070 */
[----:B------:R-:W-:Y:S01]  /*0180*/  ISETP.NE.AND P1, PT, R8, RZ, PT ;  /* 0x000000ff0800720c */ /* 0x000fe20003f25270 */
[----:B0-----:R-:W-:-:S06]  /*0190*/  ULEA UR4, UR5, UR4, 0x18 ;  /* 0x0000000405047291 */ /* 0x001fcc000f8ec0ff */
[----:B------:R-:W-:Y:S01]  /*01a0*/  LEA R6, R8, UR4, 0x2 ;  /* 0x0000000408067c11 */ /* 0x000fe2000f8e10ff */
[----:B--2---:R-:W-:-:S05]  /*01b0*/  @!P0 FADD R0, R5, R0 ;  /* 0x0000000005008221 */ /* 0x004fca0000000000 */
[----:B------:R0:W-:Y:S01]  /*01c0*/  STS [R6], R0 ;  /* 0x0000000006007388 */ /* 0x0001e20000000800 */
[----:B------:R-:W-:Y:S06]  /*01d0*/  BAR.SYNC.DEFER_BLOCKING 0x0 ;  /* 0x0000000000007b1d */ /* 0x000fec0000010000 */
[----:B------:R-:W-:Y:S05]  /*01e0*/  BRA.U !UP0, `(.L_x_0) ;  /* 0x00000001083c7547 */ /* 0x000fea000b800000 */
[----:B------:R-:W-:-:S05]  /*01f0*/  UMOV UR5, 0x1 ;  /* 0x0000000100057882 */ /* 0x000fca0000000000 */
.L_x_1:
[----:B------:R-:W-:-:S04]  /*0200*/  USHF.L.U32 UR6, UR5, 0x1, URZ ;  /* 0x0000000105067899 */ /* 0x000fc800080006ff */
[----:B------:R-:W-:Y:S02]  /*0210*/  UISETP.GE.U32.AND UP0, UPT, UR6, UR7, UPT ;  /* 0x000000070600728c */ /* 0x000fe4000bf06070 */
[----:B-1----:R-:W-:-:S05]  /*0220*/  IMAD R2, R8, UR6, RZ ;  /* 0x0000000608027c24 */ /* 0x002fca000f8e02ff */
[----:B------:R-:W-:-:S13]  /*0230*/  ISETP.GE.U32.AND P0, PT, R2, UR7, PT ;  /* 0x0000000702007c0c */ /* 0x000fda000bf06070 */
[C---:B0-----:R-:W-:Y:S01]  /*0240*/  @!P0 VIADD R0, R2.reuse, UR5 ;  /* 0x0000000502008c36 */ /* 0x041fe20008000000 */
[----:B------:R-:W-:Y:S01]  /*0250*/  @!P0 LEA R2, R2, UR4, 0x2 ;  /* 0x0000000402028c11 */ /* 0x000fe2000f8e10ff */
[----:B------:R-:W-:-:S03]  /*0260*/  UMOV UR5, UR6 ;  /* 0x0000000600057c82 */ /* 0x000fc60008000000 */
[----:B------:R-:W-:Y:S01]  /*0270*/  @!P0 LEA R0, R0, UR4, 0x2 ;  /* 0x0000000400008c11 */ /* 0x000fe2000f8e10ff */
[----:B------:R-:W-:Y:S05]  /*0280*/  @!P0 LDS R3, [R2] ;  /* 0x0000000002038984 */ /* 0x000fea0000000800 */
[----:B------:R-:W0:Y:S02]  /*0290*/  @!P0 LDS R0, [R0] ;  /* 0x0000000000008984 */ /* 0x000e240000000800 */
[----:B0-----:R-:W-:-:S05]  /*02a0*/  @!P0 FADD R3, R0, R3 ;  /* 0x0000000300038221 */ /* 0x001fca0000000000 */
[----:B------:R1:W-:Y:S01]  /*02b0*/  @!P0 STS [R2], R3 ;  /* 0x0000000302008388 */ /* 0x0003e20000000800 */
[----:B------:R-:W-:Y:S06]  /*02c0*/  BAR.SYNC.DEFER_BLOCKING 0x0 ;  /* 0x0000000000007b1d */ /* 0x000fec0000010000 */
[----:B------:R-:W-:Y:S05]  /*02d0*/  BRA.U !UP0, `(.L_x_1) ;  /* 0xfffffffd08c87547 */ /* 0x000fea000b83ffff */
.L_x_0:
[----:B------:R-:W-:Y:S05]  /*02e0*/  @P1 EXIT ;  /* 0x000000000000194d */ /* 0x000fea0003800000 */
[----:B------:R-:W2:Y:S01]  /*02f0*/  S2UR UR5, SR_CgaCtaId ;  /* 0x00000000000579c3 */ /* 0x000ea20000008800 */
[----:B------:R-:W-:-:S07]  /*0300*/  UMOV UR4, 0x400 ;  /* 0x0000040000047882 */ /* 0x000fce0000000000 */
[----:B-1----:R-:W1:Y:S01]  /*0310*/  LDC.64 R2, c[0x0][0x388] ;  /* 0x0000e200ff027b82 */ /* 0x002e620000000a00 */
[----:B--2---:R-:W-:Y:S01]  /*0320*/  ULEA UR4, UR5, UR4, 0x18 ;  /* 0x0000000405047291 */ /* 0x004fe2000f8ec0ff */
[----:B-1----:R-:W-:-:S08]  /*0330*/  IMAD.WIDE.U32 R2, R11, 0x4, R2 ;  /* 0x000000040b027825 */ /* 0x002fd000078e0002 */
[----:B------:R-:W1:Y:S04]  /*0340*/  LDS R5, [UR4] ;  /* 0x00000004ff057984 */ /* 0x000e680008000800 */
[----:B-1----:R-:W-:Y:S01]  /*0350*/  STG.E desc[UR8][R2.64], R5 ;  /* 0x0000000502007986 */ /* 0x002fe2000c101908 */
[----:B------:R-:W-:Y:S05]  /*0360*/  EXIT ;  /* 0x000000000000794d */ /* 0x000fea0003800000 */
.L_x_2:
[----:B------:R-:W-:-:S00]  /*0370*/  BRA `(.L_x_2) ;  /* 0xfffffffc00fc7947 */ /* 0x000fc0000383ffff */
[----:B------:R-:W-:-:S00]  /*0380*/  NOP ;  /* 0x0000000000007918 */ /* 0x000fc00000000000 */
[----:B------:R-:W-:-:S00]  /*0390*/  NOP ;  /* 0x0000000000007918 */ /* 0x000fc00000000000 */
[----:B------:R-:W-:-:S00]  /*03a0*/  NOP ;  /* 0x0000000000007918 */ /* 0x000fc00000000000 */
[----:B------:R-:W-:-:S00]  /*03b0*/  NOP ;  /* 0x0000000000007918 */ /* 0x000fc00000000000 */
[----:B------:R-:W-:-:S00]  /*03c0*/  NOP ;  /* 0x0000000000007918 */ /* 0x000fc00000000000 */
[----:B------:R-:W-:-:S00]  /*03d0*/  NOP ;  /* 0x0000000000007918 */ /* 0x000fc00000000000 */
[----:B------:R-:W-:-:S00]  /*03e0*/  NOP ;  /* 0x0000000000007918 */ /* 0x000fc00000000000 */
[----:B------:R-:W-:-:S00]  /*03f0*/  NOP ;  /* 0x0000000000007918 */ /* 0x000fc00000000000 */
.L_x_3:


//--------------------- .nv.shared._Z17partial_reductioniPfPKf --------------------------
	.section	.nv.shared._Z17partial_reductioniPfPKf,"aw",@nobits
	.sectionflags	@""
	.align	4
.nv.shared._Z17partial_reductioniPfPKf:
	.zero		1536


//--------------------- .nv.shared.reserved.0     --------------------------
	.section	.nv.shared.reserved.0,"aw",@nobits
	.weak		__nv_reservedSMEM_offset_0_alias
	.size		__nv_reservedSMEM_offset_0_alias, 0, 64
	.other		__nv_reservedSMEM_offset_0_alias,@"STO_CUDA_RESERVED_SHARED STV_DEFAULT"
__nv_reservedSMEM_offset_0_alias:
	.zero		0
	.zero		64


//--------------------- .nv.constant0._Z17partial_reductioniPfPKf --------------------------
	.section	.nv.constant0._Z17partial_reductioniPfPKf,"a",@progbits
	.sectionflags	@""
	.align	4
.nv.constant0._Z17partial_reductioniPfPKf:
	.zero		920


//--------------------- SYMBOLS --------------------------

	.type		.nv.reservedSmem.offset0,@object
	.size		.nv.reservedSmem.offset0,0x4
	.type		.nv.reservedSmem.cap,@object
	.size		.nv.reservedSmem.cap,0x4
